	.headerflags	@"EF_CUDA_TEXMODE_UNIFIED EF_CUDA_64BIT_ADDRESS EF_CUDA_ACCELERATORS EF_CUDA_SM90 EF_CUDA_VIRTUAL_SM(EF_CUDA_SM90)"
	.elftype	@"ET_EXEC"


//--------------------- .nv.info                  --------------------------
	.section	.nv.info,"",@"SHT_CUDA_INFO"
	.align	4


	//----- nvinfo : EIATTR_REGCOUNT
	.align		4
        /*0000*/ 	.byte	0x04, 0x2f
        /*0002*/ 	.short	(.L_4 - .L_3)
	.align		4
.L_3:
        /*0004*/ 	.word	index@(triton_red_fused__to_copy_add_div_embedding_dense_backward_mul_pow_sum_13)
        /*0008*/ 	.word	0x00000020


	//----- nvinfo : EIATTR_MIN_STACK_SIZE
	.align		4
.L_4:
        /*000c*/ 	.byte	0x04, 0x12
        /*000e*/ 	.short	(.L_6 - .L_5)
	.align		4
.L_5:
        /*0010*/ 	.word	index@(triton_red_fused__to_copy_add_div_embedding_dense_backward_mul_pow_sum_13)
        /*0014*/ 	.word	0x00000000


	//----- nvinfo : EIATTR_FRAME_SIZE
	.align		4
.L_6:
        /*0018*/ 	.byte	0x04, 0x11
        /*001a*/ 	.short	(.L_8 - .L_7)
	.align		4
.L_7:
        /*001c*/ 	.word	index@(triton_red_fused__to_copy_add_div_embedding_dense_backward_mul_pow_sum_13)
        /*0020*/ 	.word	0x00000000


	//----- nvinfo : EIATTR_MIN_STACK_SIZE
	.align		4
.L_8:
        /*0024*/ 	.byte	0x04, 0x12
        /*0026*/ 	.short	(.L_10 - .L_9)
	.align		4
.L_9:
        /*0028*/ 	.word	index@(triton_red_fused__to_copy_add_div_embedding_dense_backward_mul_pow_sum_13)
        /*002c*/ 	.word	0x00000000
.L_10:


//--------------------- .nv.info.triton_red_fused__to_copy_add_div_embedding_dense_backward_mul_pow_sum_13 --------------------------
	.section	.nv.info.triton_red_fused__to_copy_add_div_embedding_dense_backward_mul_pow_sum_13,"",@"SHT_CUDA_INFO"
	.sectionflags	@""
	.align	4


	//----- nvinfo : EIATTR_CUDA_API_VERSION
	.align		4
        /*0000*/ 	.byte	0x04, 0x37
        /*0002*/ 	.short	(.L_12 - .L_11)
.L_11:
        /*0004*/ 	.word	0x0000007c


	//----- nvinfo : EIATTR_KPARAM_INFO
	.align		4
.L_12:
        /*0008*/ 	.byte	0x04, 0x17
        /*000a*/ 	.short	(.L_14 - .L_13)
.L_13:
        /*000c*/ 	.word	0x00000000
        /*0010*/ 	.short	0x000b
        /*0012*/ 	.short	0x0050
        /*0014*/ 	.byte	0x00, 0xf4, 0x21, 0x00


	//----- nvinfo : EIATTR_KPARAM_INFO
	.align		4
.L_14:
        /*0018*/ 	.byte	0x04, 0x17
        /*001a*/ 	.short	(.L_16 - .L_15)
.L_15:
        /*001c*/ 	.word	0x00000000
        /*0020*/ 	.short	0x000a
        /*0022*/ 	.short	0x004c
        /*0024*/ 	.byte	0x00, 0xf0, 0x11, 0x00


	//----- nvinfo : EIATTR_KPARAM_INFO
	.align		4
.L_16:
        /*0028*/ 	.byte	0x04, 0x17
        /*002a*/ 	.short	(.L_18 - .L_17)
.L_17:
        /*002c*/ 	.word	0x00000000
        /*0030*/ 	.short	0x0009
        /*0032*/ 	.short	0x0048
        /*0034*/ 	.byte	0x00, 0xf0, 0x11, 0x00


	//----- nvinfo : EIATTR_KPARAM_INFO
	.align		4
.L_18:
        /*0038*/ 	.byte	0x04, 0x17
        /*003a*/ 	.short	(.L_20 - .L_19)
.L_19:
        /*003c*/ 	.word	0x00000000
        /*0040*/ 	.short	0x0008
        /*0042*/ 	.short	0x0040
        /*0044*/ 	.byte	0x00, 0xf4, 0x21, 0x00


	//----- nvinfo : EIATTR_KPARAM_INFO
	.align		4
.L_20:
        /*0048*/ 	.byte	0x04, 0x17
        /*004a*/ 	.short	(.L_22 - .L_21)
.L_21:
        /*004c*/ 	.word	0x00000000
        /*0050*/ 	.short	0x0007
        /*0052*/ 	.short	0x0038
        /*0054*/ 	.byte	0x00, 0xf4, 0x21, 0x00


	//----- nvinfo : EIATTR_KPARAM_INFO
	.align		4
.L_22:
        /*0058*/ 	.byte	0x04, 0x17
        /*005a*/ 	.short	(.L_24 - .L_23)
.L_23:
        /*005c*/ 	.word	0x00000000
        /*0060*/ 	.short	0x0006
        /*0062*/ 	.short	0x0030
        /*0064*/ 	.byte	0x00, 0xf4, 0x21, 0x00


	//----- nvinfo : EIATTR_KPARAM_INFO
	.align		4
.L_24:
        /*0068*/ 	.byte	0x04, 0x17
        /*006a*/ 	.short	(.L_26 - .L_25)
.L_25:
        /*006c*/ 	.word	0x00000000
        /*0070*/ 	.short	0x0005
        /*0072*/ 	.short	0x0028
        /*0074*/ 	.byte	0x00, 0xf4, 0x21, 0x00


	//----- nvinfo : EIATTR_KPARAM_INFO
	.align		4
.L_26:
        /*0078*/ 	.byte	0x04, 0x17
        /*007a*/ 	.short	(.L_28 - .L_27)
.L_27:
        /*007c*/ 	.word	0x00000000
        /*0080*/ 	.short	0x0004
        /*0082*/ 	.short	0x0020
        /*0084*/ 	.byte	0x00, 0xf4, 0x21, 0x00


	//----- nvinfo : EIATTR_KPARAM_INFO
	.align		4
.L_28:
        /*0088*/ 	.byte	0x04, 0x17
        /*008a*/ 	.short	(.L_30 - .L_29)
.L_29:
        /*008c*/ 	.word	0x00000000
        /*0090*/ 	.short	0x0003
        /*0092*/ 	.short	0x0018
        /*0094*/ 	.byte	0x00, 0xf4, 0x21, 0x00


	//----- nvinfo : EIATTR_KPARAM_INFO
	.align		4
.L_30:
        /*0098*/ 	.byte	0x04, 0x17
        /*009a*/ 	.short	(.L_32 - .L_31)
.L_31:
        /*009c*/ 	.word	0x00000000
        /*00a0*/ 	.short	0x0002
        /*00a2*/ 	.short	0x0010
        /*00a4*/ 	.byte	0x00, 0xf4, 0x21, 0x00


	//----- nvinfo : EIATTR_KPARAM_INFO
	.align		4
.L_32:
        /*00a8*/ 	.byte	0x04, 0x17
        /*00aa*/ 	.short	(.L_34 - .L_33)
.L_33:
        /*00ac*/ 	.word	0x00000000
        /*00b0*/ 	.short	0x0001
        /*00b2*/ 	.short	0x0008
        /*00b4*/ 	.byte	0x00, 0xf4, 0x21, 0x00


	//----- nvinfo : EIATTR_KPARAM_INFO
	.align		4
.L_34:
        /*00b8*/ 	.byte	0x04, 0x17
        /*00ba*/ 	.short	(.L_36 - .L_35)
.L_35:
        /*00bc*/ 	.word	0x00000000
        /*00c0*/ 	.short	0x0000
        /*00c2*/ 	.short	0x0000
        /*00c4*/ 	.byte	0x00, 0xf4, 0x21, 0x00


	//----- nvinfo : EIATTR_SPARSE_MMA_MASK
	.align		4
.L_36:
        /*00c8*/ 	.byte	0x03, 0x50
        /*00ca*/ 	.short	0x0000


	//----- nvinfo : EIATTR_MAXREG_COUNT
	.align		4
        /*00cc*/ 	.byte	0x03, 0x1b
        /*00ce*/ 	.short	0x00ff


	//----- nvinfo : EIATTR_EXTERNS
	.align		4
        /*00d0*/ 	.byte	0x04, 0x0f
        /*00d2*/ 	.short	(.L_38 - .L_37)


	//   ....[0]....
	.align		4
.L_37:
        /*00d4*/ 	.word	index@(__assertfail)


	//----- nvinfo : EIATTR_COOP_GROUP_MASK_REGIDS
	.align		4
.L_38:
        /*00d8*/ 	.byte	0x04, 0x29
        /*00da*/ 	.short	(.L_40 - .L_39)


	//   ....[0]....
.L_39:
        /*00dc*/ 	.word	0xffffffff


	//   ....[1]....
        /*00e0*/ 	.word	0xffffffff


	//----- nvinfo : EIATTR_COOP_GROUP_INSTR_OFFSETS
	.align		4
.L_40:
        /*00e4*/ 	.byte	0x04, 0x28
        /*00e6*/ 	.short	(.L_42 - .L_41)


	//   ....[0]....
.L_41:
        /*00e8*/ 	.word	0x00001160


	//   ....[1]....
        /*00ec*/ 	.word	0x00001220


	//----- nvinfo : EIATTR_SYSCALL_OFFSETS
	.align		4
.L_42:
        /*00f0*/ 	.byte	0x04, 0x46
        /*00f2*/ 	.short	(.L_44 - .L_43)


	//   ....[0]....
.L_43:
        /*00f4*/ 	.word	0x000017d0


	//----- nvinfo : EIATTR_EXIT_INSTR_OFFSETS
	.align		4
.L_44:
        /*00f8*/ 	.byte	0x04, 0x1c
        /*00fa*/ 	.short	(.L_46 - .L_45)


	//   ....[0]....
.L_45:
        /*00fc*/ 	.word	0x000016d0


	//----- nvinfo : EIATTR_REQNTID
	.align		4
.L_46:
        /*0100*/ 	.byte	0x04, 0x10
        /*0102*/ 	.short	(.L_48 - .L_47)
.L_47:
        /*0104*/ 	.word	0x00000100
        /*0108*/ 	.word	0x00000001
        /*010c*/ 	.word	0x00000001


	//----- nvinfo : EIATTR_CRS_STACK_SIZE
	.align		4
.L_48:
        /*0110*/ 	.byte	0x04, 0x1e
        /*0112*/ 	.short	(.L_50 - .L_49)
.L_49:
        /*0114*/ 	.word	0x00000000


	//----- nvinfo : EIATTR_CBANK_PARAM_SIZE
	.align		4
.L_50:
        /*0118*/ 	.byte	0x03, 0x19
        /*011a*/ 	.short	0x0058


	//----- nvinfo : EIATTR_PARAM_CBANK
	.align		4
        /*011c*/ 	.byte	0x04, 0x0a
        /*011e*/ 	.short	(.L_52 - .L_51)
	.align		4
.L_51:
        /*0120*/ 	.word	index@(.nv.constant0.triton_red_fused__to_copy_add_div_embedding_dense_backward_mul_pow_sum_13)
        /*0124*/ 	.short	0x0210
        /*0126*/ 	.short	0x0058


	//----- nvinfo : EIATTR_SW_WAR
	.align		4
.L_52:
        /*0128*/ 	.byte	0x04, 0x36
        /*012a*/ 	.short	(.L_54 - .L_53)
.L_53:
        /*012c*/ 	.word	0x00000008
.L_54:


//--------------------- .nv.callgraph             --------------------------
	.section	.nv.callgraph,"",@"SHT_CUDA_CALLGRAPH"
	.align	4
	.sectionentsize	8
	.align		4
        /*0000*/ 	.word	0x00000000
	.align		4
        /*0004*/ 	.word	0xffffffff
	.align		4
        /*0008*/ 	.word	index@(triton_red_fused__to_copy_add_div_embedding_dense_backward_mul_pow_sum_13)
	.align		4
        /*000c*/ 	.word	index@(__assertfail)
	.align		4
        /*0010*/ 	.word	0x00000000
	.align		4
        /*0014*/ 	.word	0xfffffffe
	.align		4
        /*0018*/ 	.word	0x00000000
	.align		4
        /*001c*/ 	.word	0xfffffffd
	.align		4
        /*0020*/ 	.word	0x00000000
	.align		4
        /*0024*/ 	.word	0xfffffffc


//--------------------- .nv.constant4             --------------------------
	.section	.nv.constant4,"a",@progbits
	.align	8
	.align		8
.nv.constant4:
        /*0000*/ 	.dword	__assertfail
	.align		8
        /*0008*/ 	.dword	assertFunc_0
	.align		8
        /*0010*/ 	.dword	assertFile_0
	.align		8
        /*0018*/ 	.dword	assertMessage_0


//--------------------- .text.triton_red_fused__to_copy_add_div_embedding_dense_backward_mul_pow_sum_13 --------------------------
	.section	.text.triton_red_fused__to_copy_add_div_embedding_dense_backward_mul_pow_sum_13,"ax",@progbits
	.sectionflags	@"SHF_BARRIERS=1"
	.align	128
        .global         triton_red_fused__to_copy_add_div_embedding_dense_backward_mul_pow_sum_13
        .type           triton_red_fused__to_copy_add_div_embedding_dense_backward_mul_pow_sum_13,@function
        .size           triton_red_fused__to_copy_add_div_embedding_dense_backward_mul_pow_sum_13,(.L_x_9 - triton_red_fused__to_copy_add_div_embedding_dense_backward_mul_pow_sum_13)
        .other          triton_red_fused__to_copy_add_div_embedding_dense_backward_mul_pow_sum_13,@"STO_CUDA_ENTRY STV_DEFAULT"
triton_red_fused__to_copy_add_div_embedding_dense_backward_mul_pow_sum_13:
.text.triton_red_fused__to_copy_add_div_embedding_dense_backward_mul_pow_sum_13:
[----:B------:R-:W0:Y:S02]  /*0000*/  LDC R1, c[0x0][0x28] ;  /* 0x00000a00ff017b82 */ /* 0x000e240000000800 */
[----:B------:R-:W1:Y:S01]  /*0010*/  S2R R4, SR_TID.X ;  /* 0x0000000000047919 */ /* 0x000e620000002100 */
[----:B------:R-:W2:Y:S01]  /*0020*/  S2UR UR4, SR_CTAID.X ;  /* 0x00000000000479c3 */ /* 0x000ea20000002500 */
[----:B------:R-:W-:Y:S01]  /*0030*/  ULDC UR6, c[0x0][0x258] ;  /* 0x0000960000067ab9 */ /* 0x000fe20000000800 */
[----:B------:R-:W-:Y:S01]  /*0040*/  BSSY B0, `(.L_x_0) ;  /* 0x000010d000007945 */ /* 0x000fe20003800000 */
[----:B--2---:R-:W-:Y:S01]  /*0050*/  USHF.L.U32 UR4, UR4, 0x6, URZ ;  /* 0x0000000604047899 */ /* 0x004fe2000800063f */
[----:B-1----:R-:W-:Y:S02]  /*0060*/  SHF.R.U32.HI R3, RZ, 0x2, R4 ;  /* 0x00000002ff037819 */ /* 0x002fe40000011604 */
[----:B------:R-:W-:Y:S02]  /*0070*/  LOP3.LUT R4, R4, 0x3, RZ, 0xc0, !PT ;  /* 0x0000000304047812 */ /* 0x000fe400078ec0ff */
[----:B------:R-:W-:Y:S02]  /*0080*/  SGXT.U32 R3, R3, 0x6 ;  /* 0x000000060303781a */ /* 0x000fe40000000000 */
[----:B------:R-:W-:-:S02]  /*0090*/  SHF.L.U32 R5, R4, 0x1, RZ ;  /* 0x0000000104057819 */ /* 0x000fc400000006ff */
[----:B------:R-:W-:Y:S01]  /*00a0*/  LOP3.LUT R3, R3, UR4, RZ, 0xfc, !PT ;  /* 0x0000000403037c12 */ /* 0x000fe2000f8efcff */
[----:B------:R-:W-:-:S03]  /*00b0*/  ULDC.64 UR4, c[0x0][0x208] ;  /* 0x0000820000047ab9 */ /* 0x000fc60000000a00 */
[C---:B------:R-:W-:Y:S02]  /*00c0*/  ISETP.GE.AND P2, PT, R3.reuse, UR6, PT ;  /* 0x0000000603007c0c */ /* 0x040fe4000bf46270 */
[----:B------:R-:W-:-:S11]  /*00d0*/  LEA R0, R3, R4, 0xc ;  /* 0x0000000403007211 */ /* 0x000fd600078e60ff */
[----:B------:R-:W-:Y:S01]  /*00e0*/  @P2 MOV R6, RZ ;  /* 0x000000ff00062202 */ /* 0x000fe20000000f00 */
[----:B------:R-:W-:Y:S06]  /*00f0*/  @P2 BRA `(.L_x_1) ;  /* 0x0000001000042947 */ /* 0x000fec0003800000 */
[----:B------:R-:W1:Y:S01]  /*0100*/  LDC.64 R8, c[0x0][0x210] ;  /* 0x00008400ff087b82 */ /* 0x000e620000000a00 */
[----:B------:R-:W-:-:S07]  /*0110*/  ULDC.64 UR8, c[0x0][0x228] ;  /* 0x00008a0000087ab9 */ /* 0x000fce0000000a00 */
[----:B------:R-:W2:Y:S08]  /*0120*/  LDC.64 R10, c[0x0][0x218] ;  /* 0x00008600ff0a7b82 */ /* 0x000eb00000000a00 */
[----:B------:R-:W3:Y:S08]  /*0130*/  LDC.64 R12, c[0x0][0x220] ;  /* 0x00008800ff0c7b82 */ /* 0x000ef00000000a00 */
[----:B------:R-:W4:Y:S01]  /*0140*/  LDC.64 R14, c[0x0][0x230] ;  /* 0x00008c00ff0e7b82 */ /* 0x000f220000000a00 */
[----:B-1----:R-:W-:Y:S01]  /*0150*/  IMAD.WIDE R6, R0, 0x2, R8 ;  /* 0x0000000200067825 */ /* 0x002fe200078e0208 */
[----:B------:R-:W-:-:S05]  /*0160*/  IADD3 R16, P0, R5, UR8, RZ ;  /* 0x0000000805107c10 */ /* 0x000fca000ff1e0ff */
[----:B------:R1:W5:Y:S01]  /*0170*/  LDG.E.EL.U16 R6, desc[UR4][R6.64] ;  /* 0x0000000406067981 */ /* 0x000362000c2e1500 */
[----:B--2---:R-:W-:Y:S01]  /*0180*/  IMAD.WIDE R18, R0, 0x2, R10 ;  /* 0x0000000200127825 */ /* 0x004fe200078e020a */
[----:B------:R-:W-:-:S05]  /*0190*/  IADD3.X R17, RZ, UR9, RZ, P0, !PT ;  /* 0x00000009ff117c10 */ /* 0x000fca00087fe4ff */
[----:B------:R-:W2:Y:S01]  /*01a0*/  LDG.E.EL.U16 R18, desc[UR4][R18.64] ;  /* 0x0000000412127981 */ /* 0x000ea2000c2e1500 */
[----:B---3--:R-:W-:-:S03]  /*01b0*/  IMAD.WIDE R20, R0, 0x2, R12 ;  /* 0x0000000200147825 */ /* 0x008fc600078e020c */
[----:B------:R-:W3:Y:S04]  /*01c0*/  LDG.E.EL.U16 R22, desc[UR4][R16.64] ;  /* 0x0000000410167981 */ /* 0x000ee8000c2e1500 */
[----:B------:R-:W3:Y:S01]  /*01d0*/  LDG.E.EL.U16 R20, desc[UR4][R20.64] ;  /* 0x0000000414147981 */ /* 0x000ee2000c2e1500 */
[----:B----4-:R-:W-:-:S06]  /*01e0*/  IMAD.WIDE R24, R0, 0x2, R14 ;  /* 0x0000000200187825 */ /* 0x010fcc00078e020e */
[----:B------:R-:W4:Y:S01]  /*01f0*/  LDG.E.EL.U16 R24, desc[UR4][R24.64] ;  /* 0x0000000418187981 */ /* 0x000f22000c2e1500 */
[----:B-1----:R-:W-:Y:S01]  /*0200*/  HFMA2.MMA R7, -RZ, RZ, 0, 0 ;  /* 0x00000000ff077435 */ /* 0x002fe200000001ff */
[----:B-----5:R-:W-:Y:S02]  /*0210*/  HADD2.F32 R2, -RZ, R6.H0_H0 ;  /* 0x20000006ff027230 */ /* 0x020fe40000004100 */
[----:B--2---:R-:W-:-:S05]  /*0220*/  HADD2.F32 R23, -RZ, R18.H0_H0 ;  /* 0x20000012ff177230 */ /* 0x004fca0000004100 */
[----:B------:R-:W-:Y:S01]  /*0230*/  FADD R23, R2, R23 ;  /* 0x0000001702177221 */ /* 0x000fe20000000000 */
[----:B---3--:R-:W-:Y:S02]  /*0240*/  HADD2.F32 R6, -RZ, R20.H0_H0 ;  /* 0x20000014ff067230 */ /* 0x008fe40000004100 */
[----:B------:R-:W-:-:S03]  /*0250*/  HADD2.F32 R2, -RZ, R22.H0_H0 ;  /* 0x20000016ff027230 */ /* 0x000fc60000004100 */
[----:B------:R-:W-:Y:S01]  /*0260*/  FADD R23, R6, R23 ;  /* 0x0000001706177221 */ /* 0x000fe20000000000 */
[----:B------:R-:W-:Y:S01]  /*0270*/  IADD3 R22, P0, R16, 0x8, RZ ;  /* 0x0000000810167810 */ /* 0x000fe20007f1e0ff */
[----:B----4-:R-:W-:Y:S02]  /*0280*/  HADD2.F32 R6, -RZ, R24.H0_H0 ;  /* 0x20000018ff067230 */ /* 0x010fe40000004100 */
[----:B------:R-:W-:Y:S01]  /*0290*/  FMUL R23, R2, R23 ;  /* 0x0000001702177220 */ /* 0x000fe20000400000 */
[----:B------:R-:W-:Y:S02]  /*02a0*/  MOV R2, RZ ;  /* 0x000000ff00027202 */ /* 0x000fe40000000f00 */
[----:B------:R-:W-:Y:S01]  /*02b0*/  IADD3.X R27, RZ, R17, RZ, P0, !PT ;  /* 0x00000011ff1b7210 */ /* 0x000fe200007fe4ff */
[----:B------:R-:W-:-:S07]  /*02c0*/  FFMA R6, R6, R23, RZ ;  /* 0x0000001706067223 */ /* 0x000fce00000000ff */
.L_x_2:
[----:B------:R-:W-:-:S04]  /*02d0*/  IADD3 R25, R7, 0x4, RZ ;  /* 0x0000000407197810 */ /* 0x000fc80007ffe0ff */
[----:B------:R-:W-:-:S05]  /*02e0*/  LOP3.LUT R25, R0, R25, RZ, 0xfc, !PT ;  /* 0x0000001900197212 */ /* 0x000fca00078efcff */
[----:B------:R-:W-:-:S04]  /*02f0*/  IMAD.WIDE R18, R25, 0x2, R8 ;  /* 0x0000000219127825 */ /* 0x000fc800078e0208 */
[C---:B------:R-:W-:Y:S02]  /*0300*/  IMAD.WIDE R16, R25.reuse, 0x2, R10 ;  /* 0x0000000219107825 */ /* 0x040fe400078e020a */
[----:B------:R-:W2:Y:S02]  /*0310*/  LDG.E.EL.U16 R18, desc[UR4][R18.64] ;  /* 0x0000000412127981 */ /* 0x000ea4000c2e1500 */
[----:B------:R-:W-:Y:S02]  /*0320*/  IMAD.WIDE R20, R25, 0x2, R12 ;  /* 0x0000000219147825 */ /* 0x000fe400078e020c */
[----:B------:R1:W3:Y:S04]  /*0330*/  LDG.E.EL.U16 R28, desc[UR4][R16.64] ;  /* 0x00000004101c7981 */ /* 0x0002e8000c2e1500 */
[----:B------:R4:W5:Y:S01]  /*0340*/  LDG.E.EL.U16 R23, desc[UR4][R20.64] ;  /* 0x0000000414177981 */ /* 0x000962000c2e1500 */
[----:B-1----:R-:W-:-:S02]  /*0350*/  MOV R16, R22 ;  /* 0x0000001600107202 */ /* 0x002fc40000000f00 */
[----:B------:R-:W-:-:S05]  /*0360*/  MOV R17, R27 ;  /* 0x0000001b00117202 */ /* 0x000fca0000000f00 */
[----:B------:R-:W5:Y:S01]  /*0370*/  LDG.E.EL.U16 R26, desc[UR4][R16.64] ;  /* 0x00000004101a7981 */ /* 0x000f62000c2e1500 */
[----:B------:R-:W-:Y:S01]  /*0380*/  IMAD.WIDE R24, R25, 0x2, R14 ;  /* 0x0000000219187825 */ /* 0x000fe200078e020e */
[----:B------:R-:W-:-:S04]  /*0390*/  IADD3 R27, R7, 0x8, RZ ;  /* 0x00000008071b7810 */ /* 0x000fc80007ffe0ff */
[----:B------:R-:W-:Y:S01]  /*03a0*/  LOP3.LUT R27, R0, R27, RZ, 0xfc, !PT ;  /* 0x0000001b001b7212 */ /* 0x000fe200078efcff */
[----:B------:R1:W5:Y:S04]  /*03b0*/  LDG.E.EL.U16 R22, desc[UR4][R24.64] ;  /* 0x0000000418167981 */ /* 0x000368000c2e1500 */
[----:B----4-:R-:W-:-:S04]  /*03c0*/  IMAD.WIDE R20, R27, 0x2, R10 ;  /* 0x000000021b147825 */ /* 0x010fc800078e020a */
[C---:B-1----:R-:W-:Y:S02]  /*03d0*/  IMAD.WIDE R24, R27.reuse, 0x2, R12 ;  /* 0x000000021b187825 */ /* 0x042fe400078e020c */
[----:B------:R-:W4:Y:S04]  /*03e0*/  LDG.E.EL.U16 R20, desc[UR4][R20.64] ;  /* 0x0000000414147981 */ /* 0x000f28000c2e1500 */
[----:B------:R-:W4:Y:S01]  /*03f0*/  LDG.E.EL.U16 R24, desc[UR4][R24.64] ;  /* 0x0000000418187981 */ /* 0x000f22000c2e1500 */
[----:B--2---:R-:W-:Y:S02]  /*0400*/  HADD2.F32 R29, -RZ, R18.H0_H0 ;  /* 0x20000012ff1d7230 */ /* 0x004fe40000004100 */
[----:B------:R-:W-:-:S04]  /*0410*/  IMAD.WIDE R18, R27, 0x2, R8 ;  /* 0x000000021b127825 */ /* 0x000fc800078e0208 */
[----:B---3--:R-:W-:Y:S02]  /*0420*/  HADD2.F32 R28, -RZ, R28.H0_H0 ;  /* 0x2000001cff1c7230 */ /* 0x008fe40000004100 */
[----:B------:R1:W2:Y:S01]  /*0430*/  LDG.E.EL.U16 R18, desc[UR4][R18.64] ;  /* 0x0000000412127981 */ /* 0x0002a2000c2e1500 */
[----:B-----5:R-:W-:Y:S02]  /*0440*/  HADD2.F32 R23, -RZ, R23.H0_H0 ;  /* 0x20000017ff177230 */ /* 0x020fe40000004100 */
[----:B------:R-:W-:-:S04]  /*0450*/  FADD R28, R29, R28 ;  /* 0x0000001c1d1c7221 */ /* 0x000fc80000000000 */
[----:B------:R-:W-:Y:S02]  /*0460*/  FADD R29, R23, R28 ;  /* 0x0000001c171d7221 */ /* 0x000fe40000000000 */
[----:B------:R-:W3:Y:S01]  /*0470*/  LDG.E.EL.U16 R28, desc[UR4][R16.64+0x8] ;  /* 0x00000804101c7981 */ /* 0x000ee2000c2e1500 */
[----:B------:R-:W-:Y:S02]  /*0480*/  HADD2.F32 R23, -RZ, R26.H0_H0 ;  /* 0x2000001aff177230 */ /* 0x000fe40000004100 */
[----:B------:R-:W-:-:S06]  /*0490*/  IMAD.WIDE R26, R27, 0x2, R14 ;  /* 0x000000021b1a7825 */ /* 0x000fcc00078e020e */
[----:B------:R-:W5:Y:S01]  /*04a0*/  LDG.E.EL.U16 R26, desc[UR4][R26.64] ;  /* 0x000000041a1a7981 */ /* 0x000f62000c2e1500 */
[----:B------:R-:W-:Y:S01]  /*04b0*/  FMUL R23, R23, R29 ;  /* 0x0000001d17177220 */ /* 0x000fe20000400000 */
[----:B------:R-:W-:Y:S01]  /*04c0*/  IADD3 R29, R7, 0xc, RZ ;  /* 0x0000000c071d7810 */ /* 0x000fe20007ffe0ff */
[----:B-1----:R-:W-:-:S03]  /*04d0*/  HADD2.F32 R19, -RZ, R22.H0_H0 ;  /* 0x20000016ff137230 */ /* 0x002fc60000004100 */
[----:B------:R-:W-:Y:S02]  /*04e0*/  LOP3.LUT R21, R0, R29, RZ, 0xfc, !PT ;  /* 0x0000001d00157212 */ /* 0x000fe400078efcff */
[----:B------:R-:W-:-:S03]  /*04f0*/  FFMA R6, R19, R23, R6 ;  /* 0x0000001713067223 */ /* 0x000fc60000000006 */
[----:B------:R-:W-:-:S04]  /*0500*/  IMAD.WIDE R22, R21, 0x2, R8 ;  /* 0x0000000215167825 */ /* 0x000fc800078e0208 */
[----:B----4-:R-:W-:Y:S01]  /*0510*/  HADD2.F32 R19, -RZ, R20.H0_H0 ;  /* 0x20000014ff137230 */ /* 0x010fe20000004100 */
[----:B0-----:R0:W4:Y:S01]  /*0520*/  LDG.E.EL.U16 R25, desc[UR4][R22.64] ;  /* 0x0000000416197981 */ /* 0x001122000c2e1500 */
[----:B------:R-:W-:Y:S02]  /*0530*/  HADD2.F32 R24, -RZ, R24.H0_H0 ;  /* 0x20000018ff187230 */ /* 0x000fe40000004100 */
[----:B0-----:R-:W-:-:S05]  /*0540*/  IMAD.WIDE R22, R21, 0x2, R10 ;  /* 0x0000000215167825 */ /* 0x001fca00078e020a */
[----:B------:R0:W4:Y:S02]  /*0550*/  LDG.E.EL.U16 R29, desc[UR4][R22.64] ;  /* 0x00000004161d7981 */ /* 0x000124000c2e1500 */
[----:B0-----:R-:W-:Y:S01]  /*0560*/  IADD3 R22, R7, 0x10, RZ ;  /* 0x0000001007167810 */ /* 0x001fe20007ffe0ff */
[----:B--2---:R-:W-:-:S05]  /*0570*/  HADD2.F32 R18, -RZ, R18.H0_H0 ;  /* 0x20000012ff127230 */ /* 0x004fca0000004100 */
[----:B------:R-:W-:Y:S01]  /*0580*/  FADD R27, R18, R19 ;  /* 0x00000013121b7221 */ /* 0x000fe20000000000 */
[----:B------:R-:W-:-:S04]  /*0590*/  IMAD.WIDE R18, R21, 0x2, R12 ;  /* 0x0000000215127825 */ /* 0x000fc800078e020c */
[----:B------:R-:W-:Y:S01]  /*05a0*/  FADD R27, R24, R27 ;  /* 0x0000001b181b7221 */ /* 0x000fe20000000000 */
[----:B---3--:R-:W-:Y:S01]  /*05b0*/  HADD2.F32 R28, -RZ, R28.H0_H0 ;  /* 0x2000001cff1c7230 */ /* 0x008fe20000004100 */
[----:B------:R0:W2:Y:S01]  /*05c0*/  LDG.E.EL.U16 R24, desc[UR4][R18.64] ;  /* 0x0000000412187981 */ /* 0x0000a2000c2e1500 */
[----:B------:R-:W-:-:S04]  /*05d0*/  IMAD.WIDE R20, R21, 0x2, R14 ;  /* 0x0000000215147825 */ /* 0x000fc800078e020e */
[----:B-----5:R-:W-:Y:S02]  /*05e0*/  HADD2.F32 R23, -RZ, R26.H0_H0 ;  /* 0x2000001aff177230 */ /* 0x020fe40000004100 */
[----:B0-----:R-:W-:Y:S01]  /*05f0*/  FMUL R18, R28, R27 ;  /* 0x0000001b1c127220 */ /* 0x001fe20000400000 */
[----:B------:R-:W-:Y:S01]  /*0600*/  LOP3.LUT R26, R0, R22, RZ, 0xfc, !PT ;  /* 0x00000016001a7212 */ /* 0x000fe200078efcff */
[----:B------:R-:W3:Y:S02]  /*0610*/  LDG.E.EL.U16 R27, desc[UR4][R16.64+0x10] ;  /* 0x00001004101b7981 */ /* 0x000ee4000c2e1500 */
[----:B------:R-:W-:Y:S02]  /*0620*/  FFMA R6, R23, R18, R6 ;  /* 0x0000001217067223 */ /* 0x000fe40000000006 */
[----:B------:R0:W5:Y:S01]  /*0630*/  LDG.E.EL.U16 R28, desc[UR4][R20.64] ;  /* 0x00000004141c7981 */ /* 0x000162000c2e1500 */
[----:B------:R-:W-:-:S04]  /*0640*/  IMAD.WIDE R22, R26, 0x2, R8 ;  /* 0x000000021a167825 */ /* 0x000fc800078e0208 */
[C---:B------:R-:W-:Y:S02]  /*0650*/  IMAD.WIDE R18, R26.reuse, 0x2, R10 ;  /* 0x000000021a127825 */ /* 0x040fe400078e020a */
[----:B------:R-:W5:Y:S04]  /*0660*/  LDG.E.EL.U16 R22, desc[UR4][R22.64] ;  /* 0x0000000416167981 */ /* 0x000f68000c2e1500 */
[----:B------:R1:W5:Y:S01]  /*0670*/  LDG.E.EL.U16 R18, desc[UR4][R18.64] ;  /* 0x0000000412127981 */ /* 0x000362000c2e1500 */
[----:B0-----:R-:W-:-:S06]  /*0680*/  IMAD.WIDE R20, R26, 0x2, R12 ;  /* 0x000000021a147825 */ /* 0x001fcc00078e020c */
[----:B------:R-:W5:Y:S01]  /*0690*/  LDG.E.EL.U16 R20, desc[UR4][R20.64] ;  /* 0x0000000414147981 */ /* 0x000f62000c2e1500 */
[----:B----4-:R-:W-:Y:S02]  /*06a0*/  HADD2.F32 R25, -RZ, R25.H0_H0 ;  /* 0x20000019ff197230 */ /* 0x010fe40000004100 */
[----:B------:R-:W-:Y:S01]  /*06b0*/  HADD2.F32 R29, -RZ, R29.H0_H0 ;  /* 0x2000001dff1d7230 */ /* 0x000fe20000004100 */
[----:B------:R-:W4:Y:S04]  /*06c0*/  LDG.E.EL.U16 R21, desc[UR4][R16.64+0x18] ;  /* 0x0000180410157981 */ /* 0x000f28000c2e1500 */
[----:B------:R-:W-:Y:S01]  /*06d0*/  FADD R25, R25, R29 ;  /* 0x0000001d19197221 */ /* 0x000fe20000000000 */
[----:B--2---:R-:W-:-:S05]  /*06e0*/  HADD2.F32 R24, -RZ, R24.H0_H0 ;  /* 0x20000018ff187230 */ /* 0x004fca0000004100 */
[----:B------:R-:W-:Y:S01]  /*06f0*/  FADD R24, R24, R25 ;  /* 0x0000001918187221 */ /* 0x000fe20000000000 */
[----:B------:R-:W-:Y:S01]  /*0700*/  IADD3 R25, R7, 0x14, RZ ;  /* 0x0000001407197810 */ /* 0x000fe20007ffe0ff */
[----:B---3--:R-:W-:-:S03]  /*0710*/  HADD2.F32 R27, -RZ, R27.H0_H0 ;  /* 0x2000001bff1b7230 */ /* 0x008fc60000004100 */
[----:B-1----:R-:W-:Y:S01]  /*0720*/  LOP3.LUT R19, R0, R25, RZ, 0xfc, !PT ;  /* 0x0000001900137212 */ /* 0x002fe200078efcff */
[----:B-----5:R-:W-:Y:S02]  /*0730*/  HADD2.F32 R23, -RZ, R28.H0_H0 ;  /* 0x2000001cff177230 */ /* 0x020fe40000004100 */
[----:B------:R-:W-:Y:S01]  /*0740*/  FMUL R24, R27, R24 ;  /* 0x000000181b187220 */ /* 0x000fe20000400000 */
[----:B------:R-:W-:-:S04]  /*0750*/  IMAD.WIDE R26, R26, 0x2, R14 ;  /* 0x000000021a1a7825 */ /* 0x000fc800078e020e */
[----:B------:R-:W-:Y:S01]  /*0760*/  FFMA R6, R23, R24, R6 ;  /* 0x0000001817067223 */ /* 0x000fe20000000006 */
[----:B------:R-:W-:Y:S01]  /*0770*/  HADD2.F32 R22, -RZ, R22.H0_H0 ;  /* 0x20000016ff167230 */ /* 0x000fe20000004100 */
[----:B------:R-:W2:Y:S01]  /*0780*/  LDG.E.EL.U16 R26, desc[UR4][R26.64] ;  /* 0x000000041a1a7981 */ /* 0x000ea2000c2e1500 */
[----:B------:R-:W-:-:S04]  /*0790*/  IMAD.WIDE R24, R19, 0x2, R8 ;  /* 0x0000000213187825 */ /* 0x000fc800078e0208 */
[----:B------:R-:W-:Y:S02]  /*07a0*/  HADD2.F32 R23, -RZ, R18.H0_H0 ;  /* 0x20000012ff177230 */ /* 0x000fe40000004100 */
[C---:B------:R-:W-:Y:S01]  /*07b0*/  IMAD.WIDE R28, R19.reuse, 0x2, R10 ;  /* 0x00000002131c7825 */ /* 0x040fe200078e020a */
[----:B------:R-:W3:Y:S03]  /*07c0*/  LDG.E.EL.U16 R24, desc[UR4][R24.64] ;  /* 0x0000000418187981 */ /* 0x000ee6000c2e1500 */
[----:B------:R-:W-:Y:S01]  /*07d0*/  FADD R18, R22, R23 ;  /* 0x0000001716127221 */ /* 0x000fe20000000000 */
[----:B------:R-:W-:Y:S01]  /*07e0*/  IMAD.WIDE R22, R19, 0x2, R12 ;  /* 0x0000000213167825 */ /* 0x000fe200078e020c */
[----:B------:R-:W5:Y:S03]  /*07f0*/  LDG.E.EL.U16 R28, desc[UR4][R28.64] ;  /* 0x000000041c1c7981 */ /* 0x000f66000c2e1500 */
[----:B------:R-:W-:-:S02]  /*0800*/  HADD2.F32 R20, -RZ, R20.H0_H0 ;  /* 0x20000014ff147230 */ /* 0x000fc40000004100 */
[----:B------:R0:W5:Y:S03]  /*0810*/  LDG.E.EL.U16 R22, desc[UR4][R22.64] ;  /* 0x0000000416167981 */ /* 0x000166000c2e1500 */
[----:B0-----:R-:W-:Y:S01]  /*0820*/  FADD R23, R20, R18 ;  /* 0x0000001214177221 */ /* 0x001fe20000000000 */
[----:B------:R-:W-:Y:S01]  /*0830*/  IMAD.WIDE R18, R19, 0x2, R14 ;  /* 0x0000000213127825 */ /* 0x000fe200078e020e */
[----:B------:R-:W5:Y:S04]  /*0840*/  LDG.E.EL.U16 R20, desc[UR4][R16.64+0x20] ;  /* 0x0000200410147981 */ /* 0x000f68000c2e1500 */
[----:B------:R0:W5:Y:S01]  /*0850*/  LDG.E.EL.U16 R27, desc[UR4][R18.64] ;  /* 0x00000004121b7981 */ /* 0x000162000c2e1500 */
[----:B----4-:R-:W-:-:S05]  /*0860*/  HADD2.F32 R21, -RZ, R21.H0_H0 ;  /* 0x20000015ff157230 */ /* 0x010fca0000004100 */
[----:B------:R-:W-:Y:S01]  /*0870*/  FMUL R23, R21, R23 ;  /* 0x0000001715177220 */ /* 0x000fe20000400000 */
[----:B------:R-:W-:-:S04]  /*0880*/  IADD3 R21, R7, 0x18, RZ ;  /* 0x0000001807157810 */ /* 0x000fc80007ffe0ff */
[----:B------:R-:W-:-:S05]  /*0890*/  LOP3.LUT R21, R0, R21, RZ, 0xfc, !PT ;  /* 0x0000001500157212 */ /* 0x000fca00078efcff */
[----:B0-----:R-:W-:-:S04]  /*08a0*/  IMAD.WIDE R18, R21, 0x2, R10 ;  /* 0x0000000215127825 */ /* 0x001fc800078e020a */
[----:B--2---:R-:W-:Y:S02]  /*08b0*/  HADD2.F32 R25, -RZ, R26.H0_H0 ;  /* 0x2000001aff197230 */ /* 0x004fe40000004100 */
[----:B------:R0:W2:Y:S01]  /*08c0*/  LDG.E.EL.U16 R26, desc[UR4][R18.64] ;  /* 0x00000004121a7981 */ /* 0x0000a2000c2e1500 */
[----:B---3--:R-:W-:Y:S02]  /*08d0*/  HADD2.F32 R24, -RZ, R24.H0_H0 ;  /* 0x20000018ff187230 */ /* 0x008fe40000004100 */
[----:B------:R-:W-:Y:S01]  /*08e0*/  FFMA R6, R25, R23, R6 ;  /* 0x0000001719067223 */ /* 0x000fe20000000006 */
[----:B-----5:R-:W-:Y:S02]  /*08f0*/  HADD2.F32 R29, -RZ, R28.H0_H0 ;  /* 0x2000001cff1d7230 */ /* 0x020fe40000004100 */
[----:B------:R-:W-:-:S03]  /*0900*/  HADD2.F32 R22, -RZ, R22.H0_H0 ;  /* 0x20000016ff167230 */ /* 0x000fc60000004100 */
[----:B------:R-:W-:Y:S01]  /*0910*/  FADD R23, R24, R29 ;  /* 0x0000001d18177221 */ /* 0x000fe20000000000 */
[----:B------:R-:W-:-:S04]  /*0920*/  IMAD.WIDE R24, R21, 0x2, R8 ;  /* 0x0000000215187825 */ /* 0x000fc800078e0208 */
[----:B------:R-:W-:Y:S01]  /*0930*/  FADD R29, R22, R23 ;  /* 0x00000017161d7221 */ /* 0x000fe20000000000 */
[----:B------:R-:W-:Y:S01]  /*0940*/  IMAD.WIDE R22, R21, 0x2, R12 ;  /* 0x0000000215167825 */ /* 0x000fe200078e020c */
[----:B------:R-:W-:Y:S01]  /*0950*/  IADD3 R28, R7, 0x1c, RZ ;  /* 0x0000001c071c7810 */ /* 0x000fe20007ffe0ff */
[----:B------:R-:W3:Y:S02]  /*0960*/  LDG.E.EL.U16 R24, desc[UR4][R24.64] ;  /* 0x0000000418187981 */ /* 0x000ee4000c2e1500 */
[----:B------:R-:W-:Y:S02]  /*0970*/  HADD2.F32 R20, -RZ, R20.H0_H0 ;  /* 0x20000014ff147230 */ /* 0x000fe40000004100 */
[----:B------:R-:W4:Y:S03]  /*0980*/  LDG.E.EL.U16 R22, desc[UR4][R22.64] ;  /* 0x0000000416167981 */ /* 0x000f26000c2e1500 */
[----:B------:R-:W-:Y:S01]  /*0990*/  FMUL R20, R20, R29 ;  /* 0x0000001d14147220 */ /* 0x000fe20000400000 */
[----:B------:R-:W-:Y:S01]  /*09a0*/  HADD2.F32 R29, -RZ, R27.H0_H0 ;  /* 0x2000001bff1d7230 */ /* 0x000fe20000004100 */
[----:B------:R-:W-:Y:S01]  /*09b0*/  LOP3.LUT R27, R0, R28, RZ, 0xfc, !PT ;  /* 0x0000001c001b7212 */ /* 0x000fe200078efcff */
[----:B------:R-:W5:Y:S03]  /*09c0*/  LDG.E.EL.U16 R25, desc[UR4][R16.64+0x28] ;  /* 0x0000280410197981 */ /* 0x000f66000c2e1500 */
[----:B------:R-:W-:Y:S01]  /*09d0*/  FFMA R6, R29, R20, R6 ;  /* 0x000000141d067223 */ /* 0x000fe20000000006 */
[----:B------:R-:W-:-:S04]  /*09e0*/  IMAD.WIDE R20, R21, 0x2, R14 ;  /* 0x0000000215147825 */ /* 0x000fc800078e020e */
[C---:B------:R-:W-:Y:S02]  /*09f0*/  IMAD.WIDE R28, R27.reuse, 0x2, R10 ;  /* 0x000000021b1c7825 */ /* 0x040fe400078e020a */
[----:B------:R-:W5:Y:S02]  /*0a00*/  LDG.E.EL.U16 R20, desc[UR4][R20.64] ;  /* 0x0000000414147981 */ /* 0x000f64000c2e1500 */
[C---:B0-----:R-:W-:Y:S02]  /*0a10*/  IMAD.WIDE R18, R27.reuse, 0x2, R8 ;  /* 0x000000021b127825 */ /* 0x041fe400078e0208 */
[----:B------:R-:W5:Y:S04]  /*0a20*/  LDG.E.EL.U16 R28, desc[UR4][R28.64] ;  /* 0x000000041c1c7981 */ /* 0x000f68000c2e1500 */
[----:B------:R0:W5:Y:S02]  /*0a30*/  LDG.E.EL.U16 R21, desc[UR4][R18.64] ;  /* 0x0000000412157981 */ /* 0x000164000c2e1500 */
[----:B0-----:R-:W-:-:S04]  /*0a40*/  IMAD.WIDE R18, R27, 0x2, R12 ;  /* 0x000000021b127825 */ /* 0x001fc800078e020c */
[----:B--2---:R-:W-:Y:S02]  /*0a50*/  HADD2.F32 R23, -RZ, R26.H0_H0 ;  /* 0x2000001aff177230 */ /* 0x004fe40000004100 */
[----:B------:R0:W2:Y:S01]  /*0a60*/  LDG.E.EL.U16 R26, desc[UR4][R18.64] ;  /* 0x00000004121a7981 */ /* 0x0000a2000c2e1500 */
[----:B---3--:R-:W-:Y:S02]  /*0a70*/  HADD2.F32 R24, -RZ, R24.H0_H0 ;  /* 0x20000018ff187230 */ /* 0x008fe40000004100 */
[----:B----4-:R-:W-:-:S03]  /*0a80*/  HADD2.F32 R22, -RZ, R22.H0_H0 ;  /* 0x20000016ff167230 */ /* 0x010fc60000004100 */
[----:B------:R-:W-:-:S04]  /*0a90*/  FADD R23, R24, R23 ;  /* 0x0000001718177221 */ /* 0x000fc80000000000 */
[----:B------:R-:W-:Y:S01]  /*0aa0*/  FADD R22, R22, R23 ;  /* 0x0000001716167221 */ /* 0x000fe20000000000 */
[----:B-----5:R-:W-:Y:S01]  /*0ab0*/  HADD2.F32 R25, -RZ, R25.H0_H0 ;  /* 0x20000019ff197230 */ /* 0x020fe20000004100 */
[----:B------:R-:W-:-:S04]  /*0ac0*/  IADD3 R23, R7, 0x20, RZ ;  /* 0x0000002007177810 */ /* 0x000fc80007ffe0ff */
[----:B------:R-:W-:Y:S01]  /*0ad0*/  FMUL R22, R25, R22 ;  /* 0x0000001619167220 */ /* 0x000fe20000400000 */
[----:B------:R-:W-:Y:S01]  /*0ae0*/  LOP3.LUT R23, R0, R23, RZ, 0xfc, !PT ;  /* 0x0000001700177212 */ /* 0x000fe200078efcff */
[----:B------:R-:W-:Y:S02]  /*0af0*/  HADD2.F32 R25, -RZ, R20.H0_H0 ;  /* 0x20000014ff197230 */ /* 0x000fe40000004100 */
[----:B------:R-:W-:-:S03]  /*0b00*/  HADD2.F32 R28, -RZ, R28.H0_H0 ;  /* 0x2000001cff1c7230 */ /* 0x000fc60000004100 */
[----:B------:R-:W-:Y:S01]  /*0b10*/  FFMA R6, R25, R22, R6 ;  /* 0x0000001619067223 */ /* 0x000fe20000000006 */
[----:B------:R-:W-:Y:S01]  /*0b20*/  HADD2.F32 R21, -RZ, R21.H0_H0 ;  /* 0x20000015ff157230 */ /* 0x000fe20000004100 */
[----:B------:R-:W3:Y:S01]  /*0b30*/  LDG.E.EL.U16 R22, desc[UR4][R16.64+0x30] ;  /* 0x0000300410167981 */ /* 0x000ee2000c2e1500 */
[----:B0-----:R-:W-:-:S04]  /*0b40*/  IMAD.WIDE R18, R23, 0x2, R8 ;  /* 0x0000000217127825 */ /* 0x001fc800078e0208 */
[----:B------:R-:W-:Y:S01]  /*0b50*/  FADD R28, R21, R28 ;  /* 0x0000001c151c7221 */ /* 0x000fe20000000000 */
[C---:B------:R-:W-:Y:S01]  /*0b60*/  IMAD.WIDE R20, R23.reuse, 0x2, R10 ;  /* 0x0000000217147825 */ /* 0x040fe200078e020a */
[----:B------:R-:W4:Y:S03]  /*0b70*/  LDG.E.EL.U16 R18, desc[UR4][R18.64] ;  /* 0x0000000412127981 */ /* 0x000f26000c2e1500 */
[----:B------:R-:W-:Y:S02]  /*0b80*/  IMAD.WIDE R24, R23, 0x2, R12 ;  /* 0x0000000217187825 */ /* 0x000fe400078e020c */
[----:B------:R0:W5:Y:S04]  /*0b90*/  LDG.E.EL.U16 R20, desc[UR4][R20.64] ;  /* 0x0000000414147981 */ /* 0x000168000c2e1500 */
[----:B------:R1:W5:Y:S01]  /*0ba0*/  LDG.E.EL.U16 R24, desc[UR4][R24.64] ;  /* 0x0000000418187981 */ /* 0x000362000c2e1500 */
[----:B0-----:R-:W-:-:S04]  /*0bb0*/  IADD3 R21, R7, 0x24, RZ ;  /* 0x0000002407157810 */ /* 0x001fc80007ffe0ff */
[----:B-1----:R-:W-:Y:S01]  /*0bc0*/  LOP3.LUT R25, R0, R21, RZ, 0xfc, !PT ;  /* 0x0000001500197212 */ /* 0x002fe200078efcff */
[----:B--2---:R-:W-:Y:S02]  /*0bd0*/  HADD2.F32 R29, -RZ, R26.H0_H0 ;  /* 0x2000001aff1d7230 */ /* 0x004fe40000004100 */
[----:B------:R-:W-:-:S04]  /*0be0*/  IMAD.WIDE R26, R27, 0x2, R14 ;  /* 0x000000021b1a7825 */ /* 0x000fc800078e020e */
[----:B------:R-:W-:Y:S02]  /*0bf0*/  FADD R28, R29, R28 ;  /* 0x0000001c1d1c7221 */ /* 0x000fe40000000000 */
[----:B------:R-:W2:Y:S04]  /*0c00*/  LDG.E.EL.U16 R29, desc[UR4][R16.64+0x38] ;  /* 0x00003804101d7981 */ /* 0x000ea8000c2e1500 */
[----:B------:R0:W2:Y:S01]  /*0c10*/  LDG.E.EL.U16 R26, desc[UR4][R26.64] ;  /* 0x000000041a1a7981 */ /* 0x0000a2000c2e1500 */
[----:B---3--:R-:W-:Y:S02]  /*0c20*/  HADD2.F32 R19, -RZ, R22.H0_H0 ;  /* 0x20000016ff137230 */ /* 0x008fe40000004100 */
[----:B------:R-:W-:-:S04]  /*0c30*/  IMAD.WIDE R22, R23, 0x2, R14 ;  /* 0x0000000217167825 */ /* 0x000fc800078e020e */
[----:B------:R-:W-:Y:S01]  /*0c40*/  FMUL R28, R19, R28 ;  /* 0x0000001c131c7220 */ /* 0x000fe20000400000 */
[----:B----4-:R-:W-:Y:S01]  /*0c50*/  HADD2.F32 R18, -RZ, R18.H0_H0 ;  /* 0x20000012ff127230 */ /* 0x010fe20000004100 */
[----:B------:R-:W3:Y:S01]  /*0c60*/  LDG.E.EL.U16 R22, desc[UR4][R22.64] ;  /* 0x0000000416167981 */ /* 0x000ee2000c2e1500 */
[----:B-----5:R-:W-:Y:S02]  /*0c70*/  HADD2.F32 R19, -RZ, R20.H0_H0 ;  /* 0x20000014ff137230 */ /* 0x020fe40000004100 */
[----:B------:R-:W-:-:S03]  /*0c80*/  HADD2.F32 R24, -RZ, R24.H0_H0 ;  /* 0x20000018ff187230 */ /* 0x000fc60000004100 */
[----:B------:R-:W-:Y:S01]  /*0c90*/  FADD R19, R18, R19 ;  /* 0x0000001312137221 */ /* 0x000fe20000000000 */
[----:B------:R-:W-:-:S04]  /*0ca0*/  IMAD.WIDE R20, R25, 0x2, R8 ;  /* 0x0000000219147825 */ /* 0x000fc800078e0208 */
[----:B0-----:R-:W-:Y:S01]  /*0cb0*/  FADD R27, R24, R19 ;  /* 0x00000013181b7221 */ /* 0x001fe20000000000 */
[C---:B------:R-:W-:Y:S01]  /*0cc0*/  IMAD.WIDE R18, R25.reuse, 0x2, R10 ;  /* 0x0000000219127825 */ /* 0x040fe200078e020a */
[----:B------:R-:W4:Y:S04]  /*0cd0*/  LDG.E.EL.U16 R20, desc[UR4][R20.64] ;  /* 0x0000000414147981 */ /* 0x000f28000c2e1500 */
[----:B------:R0:W5:Y:S02]  /*0ce0*/  LDG.E.EL.U16 R24, desc[UR4][R18.64] ;  /* 0x0000000412187981 */ /* 0x000164000c2e1500 */
[----:B0-----:R-:W-:-:S04]  /*0cf0*/  IMAD.WIDE R18, R25, 0x2, R14 ;  /* 0x0000000219127825 */ /* 0x001fc800078e020e */
[----:B--2---:R-:W-:Y:S02]  /*0d00*/  HADD2.F32 R23, -RZ, R26.H0_H0 ;  /* 0x2000001aff177230 */ /* 0x004fe40000004100 */
[----:B------:R-:W-:-:S03]  /*0d10*/  HADD2.F32 R26, -RZ, R29.H0_H0 ;  /* 0x2000001dff1a7230 */ /* 0x000fc60000004100 */
[----:B------:R-:W-:Y:S01]  /*0d20*/  FFMA R6, R23, R28, R6 ;  /* 0x0000001c17067223 */ /* 0x000fe20000000006 */
[----:B------:R-:W-:-:S04]  /*0d30*/  IMAD.WIDE R28, R25, 0x2, R12 ;  /* 0x00000002191c7825 */ /* 0x000fc800078e020c */
[----:B------:R-:W-:Y:S01]  /*0d40*/  FMUL R26, R26, R27 ;  /* 0x0000001b1a1a7220 */ /* 0x000fe20000400000 */
[----:B------:R-:W-:Y:S01]  /*0d50*/  IADD3 R27, R7, 0x28, RZ ;  /* 0x00000028071b7810 */ /* 0x000fe20007ffe0ff */
[----:B------:R-:W2:Y:S03]  /*0d60*/  LDG.E.EL.U16 R25, desc[UR4][R16.64+0x40] ;  /* 0x0000400410197981 */ /* 0x000ea6000c2e1500 */
[----:B------:R-:W-:Y:S01]  /*0d70*/  LOP3.LUT R21, R0, R27, RZ, 0xfc, !PT ;  /* 0x0000001b00157212 */ /* 0x000fe200078efcff */
[----:B------:R-:W2:Y:S04]  /*0d80*/  LDG.E.EL.U16 R28, desc[UR4][R28.64] ;  /* 0x000000041c1c7981 */ /* 0x000ea8000c2e1500 */
[----:B------:R0:W2:Y:S02]  /*0d90*/  LDG.E.EL.U16 R29, desc[UR4][R18.64] ;  /* 0x00000004121d7981 */ /* 0x0000a4000c2e1500 */
[----:B0-----:R-:W-:-:S04]  /*0da0*/  IMAD.WIDE R18, R21, 0x2, R12 ;  /* 0x0000000215127825 */ /* 0x001fc800078e020c */
[----:B---3--:R-:W-:-:S05]  /*0db0*/  HADD2.F32 R23, -RZ, R22.H0_H0 ;  /* 0x20000016ff177230 */ /* 0x008fca0000004100 */
[----:B------:R-:W-:Y:S01]  /*0dc0*/  FFMA R6, R23, R26, R6 ;  /* 0x0000001a17067223 */ /* 0x000fe20000000006 */
[----:B------:R-:W-:-:S04]  /*0dd0*/  IMAD.WIDE R22, R21, 0x2, R8 ;  /* 0x0000000215167825 */ /* 0x000fc800078e0208 */
[----:B------:R-:W-:Y:S02]  /*0de0*/  IMAD.WIDE R26, R21, 0x2, R10 ;  /* 0x00000002151a7825 */ /* 0x000fe400078e020a */
[----:B------:R-:W3:Y:S04]  /*0df0*/  LDG.E.EL.U16 R22, desc[UR4][R22.64] ;  /* 0x0000000416167981 */ /* 0x000ee8000c2e1500 */
[----:B------:R0:W3:Y:S01]  /*0e00*/  LDG.E.EL.U16 R26, desc[UR4][R26.64] ;  /* 0x000000041a1a7981 */ /* 0x0000e2000c2e1500 */
[----:B----4-:R-:W-:Y:S02]  /*0e10*/  HADD2.F32 R20, -RZ, R20.H0_H0 ;  /* 0x20000014ff147230 */ /* 0x010fe40000004100 */
[----:B-----5:R-:W-:-:S05]  /*0e20*/  HADD2.F32 R24, -RZ, R24.H0_H0 ;  /* 0x20000018ff187230 */ /* 0x020fca0000004100 */
[----:B------:R-:W-:Y:S02]  /*0e30*/  FADD R20, R20, R24 ;  /* 0x0000001814147221 */ /* 0x000fe40000000000 */
[----:B------:R1:W4:Y:S01]  /*0e40*/  LDG.E.EL.U16 R24, desc[UR4][R18.64] ;  /* 0x0000000412187981 */ /* 0x000322000c2e1500 */
[----:B------:R-:W-:-:S04]  /*0e50*/  IADD3 R7, P0, R7, 0x2c, RZ ;  /* 0x0000002c07077810 */ /* 0x000fc80007f1e0ff */
[----:B0-----:R-:W-:-:S05]  /*0e60*/  LOP3.LUT R27, R0, R7, RZ, 0xfc, !PT ;  /* 0x00000007001b7212 */ /* 0x001fca00078efcff */
[----:B-1----:R-:W-:-:S06]  /*0e70*/  IMAD.WIDE R18, R27, 0x2, R8 ;  /* 0x000000021b127825 */ /* 0x002fcc00078e0208 */
[----:B------:R-:W5:Y:S01]  /*0e80*/  LDG.E.EL.U16 R18, desc[UR4][R18.64] ;  /* 0x0000000412127981 */ /* 0x000f62000c2e1500 */
[----:B--2---:R-:W-:Y:S02]  /*0e90*/  HADD2.F32 R25, -RZ, R25.H0_H0 ;  /* 0x20000019ff197230 */ /* 0x004fe40000004100 */
[----:B------:R-:W-:-:S05]  /*0ea0*/  HADD2.F32 R28, -RZ, R28.H0_H0 ;  /* 0x2000001cff1c7230 */ /* 0x000fca0000004100 */
[----:B------:R-:W-:Y:S02]  /*0eb0*/  FADD R20, R28, R20 ;  /* 0x000000141c147221 */ /* 0x000fe40000000000 */
[----:B------:R-:W2:Y:S02]  /*0ec0*/  LDG.E.EL.U16 R28, desc[UR4][R16.64+0x48] ;  /* 0x00004804101c7981 */ /* 0x000ea4000c2e1500 */
[----:B------:R-:W-:Y:S01]  /*0ed0*/  FMUL R23, R25, R20 ;  /* 0x0000001419177220 */ /* 0x000fe20000400000 */
[----:B------:R-:W-:-:S05]  /*0ee0*/  HADD2.F32 R29, -RZ, R29.H0_H0 ;  /* 0x2000001dff1d7230 */ /* 0x000fca0000004100 */
[----:B------:R-:W-:Y:S01]  /*0ef0*/  FFMA R6, R29, R23, R6 ;  /* 0x000000171d067223 */ /* 0x000fe20000000006 */
[----:B------:R-:W-:-:S06]  /*0f00*/  IMAD.WIDE R20, R21, 0x2, R14 ;  /* 0x0000000215147825 */ /* 0x000fcc00078e020e */
[----:B------:R-:W2:Y:S04]  /*0f10*/  LDG.E.EL.U16 R20, desc[UR4][R20.64] ;  /* 0x0000000414147981 */ /* 0x000ea8000c2e1500 */
[----:B------:R-:W2:Y:S01]  /*0f20*/  LDG.E.EL.U16 R21, desc[UR4][R16.64+0x50] ;  /* 0x0000500410157981 */ /* 0x000ea2000c2e1500 */
[----:B---3--:R-:W-:Y:S02]  /*0f30*/  HADD2.F32 R22, -RZ, R22.H0_H0 ;  /* 0x20000016ff167230 */ /* 0x008fe40000004100 */
[----:B------:R-:W-:-:S05]  /*0f40*/  HADD2.F32 R25, -RZ, R26.H0_H0 ;  /* 0x2000001aff197230 */ /* 0x000fca0000004100 */
[----:B------:R-:W-:Y:S01]  /*0f50*/  FADD R26, R22, R25 ;  /* 0x00000019161a7221 */ /* 0x000fe20000000000 */
[----:B------:R-:W-:-:S04]  /*0f60*/  IMAD.WIDE R22, R27, 0x2, R10 ;  /* 0x000000021b167825 */ /* 0x000fc800078e020a */
[----:B----4-:R-:W-:Y:S02]  /*0f70*/  HADD2.F32 R29, -RZ, R24.H0_H0 ;  /* 0x20000018ff1d7230 */ /* 0x010fe40000004100 */
[----:B------:R-:W-:Y:S01]  /*0f80*/  IMAD.WIDE R24, R27, 0x2, R12 ;  /* 0x000000021b187825 */ /* 0x000fe200078e020c */
[----:B------:R-:W3:Y:S03]  /*0f90*/  LDG.E.EL.U16 R22, desc[UR4][R22.64] ;  /* 0x0000000416167981 */ /* 0x000ee6000c2e1500 */
[----:B------:R-:W-:Y:S01]  /*0fa0*/  FADD R29, R29, R26 ;  /* 0x0000001a1d1d7221 */ /* 0x000fe20000000000 */
[----:B------:R-:W-:Y:S01]  /*0fb0*/  IMAD.WIDE R26, R27, 0x2, R14 ;  /* 0x000000021b1a7825 */ /* 0x000fe200078e020e */
[----:B------:R-:W4:Y:S05]  /*0fc0*/  LDG.E.EL.U16 R24, desc[UR4][R24.64] ;  /* 0x0000000418187981 */ /* 0x000f2a000c2e1500 */
[----:B------:R-:W4:Y:S01]  /*0fd0*/  LDG.E.EL.U16 R26, desc[UR4][R26.64] ;  /* 0x000000041a1a7981 */ /* 0x000f22000c2e1500 */
[----:B------:R-:W-:-:S02]  /*0fe0*/  IADD3.X R2, RZ, R2, RZ, P0, !PT ;  /* 0x00000002ff027210 */ /* 0x000fc400007fe4ff */
[----:B------:R-:W-:Y:S01]  /*0ff0*/  ISETP.GE.U32.AND P0, PT, R7, 0xffc, PT ;  /* 0x00000ffc0700780c */ /* 0x000fe20003f06070 */
[----:B-----5:R-:W-:-:S03]  /*1000*/  HADD2.F32 R18, -RZ, R18.H0_H0 ;  /* 0x20000012ff127230 */ /* 0x020fc60000004100 */
[----:B------:R-:W-:Y:S01]  /*1010*/  ISETP.GE.U32.AND.EX P0, PT, R2, RZ, PT, P0 ;  /* 0x000000ff0200720c */ /* 0x000fe20003f06100 */
[----:B--2---:R-:W-:-:S05]  /*1020*/  HADD2.F32 R28, -RZ, R28.H0_H0 ;  /* 0x2000001cff1c7230 */ /* 0x004fca0000004100 */
[----:B------:R-:W-:Y:S01]  /*1030*/  FMUL R28, R28, R29 ;  /* 0x0000001d1c1c7220 */ /* 0x000fe20000400000 */
[----:B------:R-:W-:-:S05]  /*1040*/  HADD2.F32 R29, -RZ, R20.H0_H0 ;  /* 0x20000014ff1d7230 */ /* 0x000fca0000004100 */
[----:B------:R-:W-:Y:S01]  /*1050*/  FFMA R6, R29, R28, R6 ;  /* 0x0000001c1d067223 */ /* 0x000fe20000000006 */
[----:B------:R-:W-:Y:S02]  /*1060*/  HADD2.F32 R21, -RZ, R21.H0_H0 ;  /* 0x20000015ff157230 */ /* 0x000fe40000004100 */
[----:B---3--:R-:W-:Y:S02]  /*1070*/  HADD2.F32 R19, -RZ, R22.H0_H0 ;  /* 0x20000016ff137230 */ /* 0x008fe40000004100 */
[----:B----4-:R-:W-:-:S03]  /*1080*/  HADD2.F32 R24, -RZ, R24.H0_H0 ;  /* 0x20000018ff187230 */ /* 0x010fc60000004100 */
[----:B------:R-:W-:-:S04]  /*1090*/  FADD R19, R18, R19 ;  /* 0x0000001312137221 */ /* 0x000fc80000000000 */
[----:B------:R-:W-:Y:S01]  /*10a0*/  FADD R24, R24, R19 ;  /* 0x0000001318187221 */ /* 0x000fe20000000000 */
[----:B------:R-:W-:Y:S01]  /*10b0*/  HADD2.F32 R19, -RZ, R26.H0_H0 ;  /* 0x2000001aff137230 */ /* 0x000fe20000004100 */
[----:B------:R-:W-:Y:S02]  /*10c0*/  IADD3 R22, P1, R16, 0x58, RZ ;  /* 0x0000005810167810 */ /* 0x000fe40007f3e0ff */
[----:B------:R-:W-:Y:S02]  /*10d0*/  FMUL R21, R21, R24 ;  /* 0x0000001815157220 */ /* 0x000fe40000400000 */
[----:B------:R-:W-:Y:S02]  /*10e0*/  IADD3.X R27, RZ, R17, RZ, P1, !PT ;  /* 0x00000011ff1b7210 */ /* 0x000fe40000ffe4ff */
[----:B------:R-:W-:Y:S01]  /*10f0*/  FFMA R6, R19, R21, R6 ;  /* 0x0000001513067223 */ /* 0x000fe20000000006 */
[----:B------:R-:W-:Y:S06]  /*1100*/  @!P0 BRA `(.L_x_2) ;  /* 0xfffffff000708947 */ /* 0x000fec000383ffff */
.L_x_1:
[----:B------:R-:W-:Y:S05]  /*1110*/  BSYNC B0 ;  /* 0x0000000000007941 */ /* 0x000fea0003800000 */
.L_x_0:
[----:B------:R-:W1:Y:S01]  /*1120*/  LDC.64 R12, c[0x0][0x238] ;  /* 0x00008e00ff0c7b82 */ /* 0x000e620000000a00 */
[----:B------:R-:W-:-:S07]  /*1130*/  CS2R R8, SRZ ;  /* 0x0000000000087805 */ /* 0x000fce000001ff00 */
[----:B------:R-:W2:Y:S01]  /*1140*/  LDC.64 R16, c[0x0][0x248] ;  /* 0x00009200ff107b82 */ /* 0x000ea20000000a00 */
[----:B------:R-:W-:Y:S01]  /*1150*/  HFMA2.MMA R2, -RZ, RZ, 0, 0 ;  /* 0x00000000ff027435 */ /* 0x000fe200000001ff */
[----:B------:R-:W3:Y:S06]  /*1160*/  SHFL.BFLY PT, R7, R6, 0x2, 0x1f ;  /* 0x0c401f0006077f89 */ /* 0x000eec00000e0000 */
[----:B------:R-:W4:Y:S01]  /*1170*/  LDC.64 R14, c[0x0][0x220] ;  /* 0x00008800ff0e7b82 */ /* 0x000f220000000a00 */
[----:B------:R-:W-:Y:S01]  /*1180*/  SHF.L.U32 R4, R4, 0x2, RZ ;  /* 0x0000000204047819 */ /* 0x000fe200000006ff */
[----:B------:R-:W-:Y:S01]  /*1190*/  ULDC.64 UR8, c[0x0][0x250] ;  /* 0x0000940000087ab9 */ /* 0x000fe20000000a00 */
[----:B------:R-:W-:Y:S01]  /*11a0*/  ULDC.64 UR10, c[0x0][0x228] ;  /* 0x00008a00000a7ab9 */ /* 0x000fe20000000a00 */
[----:B-1----:R-:W-:-:S05]  /*11b0*/  IMAD.WIDE R12, R3, 0x8, R12 ;  /* 0x00000008030c7825 */ /* 0x002fca00078e020c */
[----:B------:R1:W5:Y:S01]  /*11c0*/  @!P2 LDG.E.EL.64 R8, desc[UR4][R12.64] ;  /* 0x000000040c08a981 */ /* 0x000362000c2e1b00 */
[----:B--2---:R-:W-:-:S05]  /*11d0*/  IMAD.WIDE R16, R3, 0x4, R16 ;  /* 0x0000000403107825 */ /* 0x004fca00078e0210 */
[----:B------:R2:W4:Y:S01]  /*11e0*/  @!P2 LDG.E.EL R2, desc[UR4][R16.64] ;  /* 0x000000041002a981 */ /* 0x000522000c2e1900 */
[----:B---3--:R-:W-:Y:S01]  /*11f0*/  FADD R7, R7, R6 ;  /* 0x0000000607077221 */ /* 0x008fe20000000000 */
[----:B-1----:R-:W1:Y:S01]  /*1200*/  LDC.64 R12, c[0x0][0x218] ;  /* 0x00008600ff0c7b82 */ /* 0x002e620000000a00 */
[----:B------:R-:W-:-:S03]  /*1210*/  MOV R26, 0xffffffff ;  /* 0xffffffff001a7802 */ /* 0x000fc60000000f00 */
[----:B------:R-:W3:Y:S04]  /*1220*/  SHFL.BFLY PT, R10, R7, 0x1, 0x1f ;  /* 0x0c201f00070a7f89 */ /* 0x000ee800000e0000 */
[----:B--2---:R-:W1:Y:S01]  /*1230*/  LDC.64 R16, c[0x0][0x230] ;  /* 0x00008c00ff107b82 */ /* 0x004e620000000a00 */
[----:B---3--:R-:W-:-:S07]  /*1240*/  FADD R24, R7, R10 ;  /* 0x0000000a07187221 */ /* 0x008fce0000000000 */
[----:B------:R-:W1:Y:S01]  /*1250*/  LDC.64 R10, c[0x0][0x210] ;  /* 0x00008400ff0a7b82 */ /* 0x000e620000000a00 */
[----:B-----5:R-:W-:Y:S02]  /*1260*/  IADD3 R19, P0, R8, 0x1f500, RZ ;  /* 0x0001f50008137810 */ /* 0x020fe40007f1e0ff */
[----:B------:R-:W-:Y:S02]  /*1270*/  ISETP.GE.AND P1, PT, R9, RZ, PT ;  /* 0x000000ff0900720c */ /* 0x000fe40003f26270 */
[----:B------:R-:W-:Y:S02]  /*1280*/  IADD3.X R23, RZ, R9, RZ, P0, !PT ;  /* 0x00000009ff177210 */ /* 0x000fe400007fe4ff */
[----:B------:R-:W-:Y:S02]  /*1290*/  SEL R22, R19, R8, !P1 ;  /* 0x0000000813167207 */ /* 0x000fe40004800000 */
[----:B------:R-:W1:Y:S01]  /*12a0*/  LDC.64 R18, c[0x0][0x240] ;  /* 0x00009000ff127b82 */ /* 0x000e620000000a00 */
[----:B----4-:R-:W-:Y:S01]  /*12b0*/  FMUL R7, R2, R2 ;  /* 0x0000000202077220 */ /* 0x010fe20000400000 */
[----:B------:R-:W-:-:S02]  /*12c0*/  SHF.L.U32 R21, R22, 0xe, RZ ;  /* 0x0000000e16157819 */ /* 0x000fc400000006ff */
[----:B------:R-:W-:Y:S01]  /*12d0*/  ISETP.GT.U32.AND P0, PT, R22, 0x1f4ff, PT ;  /* 0x0001f4ff1600780c */ /* 0x000fe20003f04070 */
[----:B------:R-:W-:Y:S01]  /*12e0*/  FMUL R20, R7, R2 ;  /* 0x0000000207147220 */ /* 0x000fe20000400000 */
[----:B------:R-:W-:Y:S01]  /*12f0*/  SEL R23, R23, R9, !P1 ;  /* 0x0000000917177207 */ /* 0x000fe20004800000 */
[----:B------:R-:W-:Y:S01]  /*1300*/  FMUL R7, R24, 0.5 ;  /* 0x3f00000018077820 */ /* 0x000fe20000400000 */
[----:B------:R-:W-:Y:S02]  /*1310*/  LOP3.LUT R6, R21, R4, RZ, 0xfc, !PT ;  /* 0x0000000415067212 */ /* 0x000fe400078efcff */
[----:B------:R-:W-:Y:S01]  /*1320*/  ISETP.GT.U32.AND.EX P0, PT, R23, RZ, PT, P0 ;  /* 0x000000ff1700720c */ /* 0x000fe20003f04100 */
[----:B------:R-:W-:Y:S01]  /*1330*/  FMUL R20, R7, R20 ;  /* 0x0000001407147220 */ /* 0x000fe20000400000 */
[----:B------:R-:W-:Y:S02]  /*1340*/  SHF.L.U64.HI R22, R22, 0xe, R23 ;  /* 0x0000000e16167819 */ /* 0x000fe40000010217 */
[----:B------:R-:W-:Y:S01]  /*1350*/  IADD3 R4, P3, R5, UR10, RZ ;  /* 0x0000000a05047c10 */ /* 0x000fe2000ff7e0ff */
[----:B------:R-:W-:Y:S01]  /*1360*/  FMUL R27, R20, 0.000244140625 ;  /* 0x39800000141b7820 */ /* 0x000fe20000400000 */
[----:B------:R-:W-:-:S02]  /*1370*/  IADD3 R6, P1, R6, UR8, RZ ;  /* 0x0000000806067c10 */ /* 0x000fc4000ff3e0ff */
[----:B------:R-:W-:Y:S02]  /*1380*/  ISETP.LT.AND P0, PT, R3, UR6, P0 ;  /* 0x0000000603007c0c */ /* 0x000fe40008701270 */
[----:B------:R-:W-:Y:S02]  /*1390*/  IADD3.X R5, RZ, UR11, RZ, P3, !PT ;  /* 0x0000000bff057c10 */ /* 0x000fe40009ffe4ff */
[----:B------:R-:W-:Y:S02]  /*13a0*/  IADD3.X R7, R22, UR9, RZ, P1, !PT ;  /* 0x0000000916077c10 */ /* 0x000fe40008ffe4ff */
[----:B01----:R-:W-:-:S07]  /*13b0*/  MOV R3, 0xfffffffc ;  /* 0xfffffffc00037802 */ /* 0x003fce0000000f00 */
.L_x_6:
[----:B------:R-:W-:Y:S05]  /*13c0*/  @P0 BRA `(.L_x_3) ;  /* 0x0000000000c40947 */ /* 0x000fea0003800000 */
[----:B------:R-:W-:Y:S02]  /*13d0*/  IADD3 R3, P3, R3, 0x4, RZ ;  /* 0x0000000403037810 */ /* 0x000fe40007f7e0ff */
[----:B------:R-:W-:Y:S02]  /*13e0*/  PRMT R24, RZ, 0x7610, R24 ;  /* 0x00007610ff187816 */ /* 0x000fe40000000018 */
[----:B------:R-:W-:Y:S02]  /*13f0*/  LOP3.LUT R29, R0, R3, RZ, 0xfc, !PT ;  /* 0x00000003001d7212 */ /* 0x000fe400078efcff */
[----:B------:R-:W-:-:S03]  /*1400*/  PRMT R25, RZ, 0x7610, R25 ;  /* 0x00007610ff197816 */ /* 0x000fc60000000019 */
[----:B------:R-:W-:-:S04]  /*1410*/  IMAD.WIDE R20, R29, 0x2, R10 ;  /* 0x000000021d147825 */ /* 0x000fc800078e020a */
[----:B------:R-:W-:Y:S01]  /*1420*/  IMAD.WIDE R22, R29, 0x2, R12 ;  /* 0x000000021d167825 */ /* 0x000fe200078e020c */
[----:B------:R-:W2:Y:S04]  /*1430*/  @!P2 LDG.E.EF.U16 R24, desc[UR4][R20.64] ;  /* 0x000000041418a981 */ /* 0x000ea8000c0e1500 */
[----:B------:R-:W3:Y:S01]  /*1440*/  @!P2 LDG.E.EF.U16 R25, desc[UR4][R22.64] ;  /* 0x000000041619a981 */ /* 0x000ee2000c0e1500 */
[----:B------:R-:W-:-:S03]  /*1450*/  PRMT R28, RZ, 0x7610, R28 ;  /* 0x00007610ff1c7816 */ /* 0x000fc6000000001c */
[----:B------:R-:W4:Y:S01]  /*1460*/  LDG.E.EL.U16 R23, desc[UR4][R4.64] ;  /* 0x0000000404177981 */ /* 0x000f22000c2e1500 */
[----:B--2---:R-:W-:Y:S02]  /*1470*/  HADD2.F32 R24, -RZ, R24.H0_H0 ;  /* 0x20000018ff187230 */ /* 0x004fe40000004100 */
[----:B---3--:R-:W-:-:S05]  /*1480*/  HADD2.F32 R25, -RZ, R25.H0_H0 ;  /* 0x20000019ff197230 */ /* 0x008fca0000004100 */
[----:B------:R-:W-:Y:S01]  /*1490*/  FADD R22, R24, R25 ;  /* 0x0000001918167221 */ /* 0x000fe20000000000 */
[----:B------:R-:W-:-:S05]  /*14a0*/  IMAD.WIDE R24, R29, 0x2, R14 ;  /* 0x000000021d187825 */ /* 0x000fca00078e020e */
[----:B------:R0:W2:Y:S01]  /*14b0*/  @!P2 LDG.E.EF.U16 R28, desc[UR4][R24.64] ;  /* 0x00000004181ca981 */ /* 0x0000a2000c0e1500 */
[----:B------:R-:W-:-:S04]  /*14c0*/  IMAD.WIDE R20, R29, 0x2, R18 ;  /* 0x000000021d147825 */ /* 0x000fc800078e0212 */
[----:B----4-:R-:W-:Y:S01]  /*14d0*/  HADD2.F32 R23, -RZ, R23.H0_H0 ;  /* 0x20000017ff177230 */ /* 0x010fe20000004100 */
[----:B0-----:R-:W-:Y:S01]  /*14e0*/  PRMT R24, RZ, 0x7610, R24 ;  /* 0x00007610ff187816 */ /* 0x001fe20000000018 */
[----:B--2---:R-:W-:-:S05]  /*14f0*/  HADD2.F32 R28, -RZ, R28.H0_H0 ;  /* 0x2000001cff1c7230 */ /* 0x004fca0000004100 */
[--C-:B------:R-:W-:Y:S01]  /*1500*/  FADD R22, R22, R28.reuse ;  /* 0x0000001c16167221 */ /* 0x100fe20000000000 */
[----:B------:R-:W-:-:S06]  /*1510*/  PRMT R28, RZ, 0x7610, R28 ;  /* 0x00007610ff1c7816 */ /* 0x000fcc000000001c */
[----:B------:R0:W2:Y:S02]  /*1520*/  @!P2 LDG.E.EF.U16 R28, desc[UR4][R20.64] ;  /* 0x00000004141ca981 */ /* 0x0000a4000c0e1500 */
[----:B0-----:R-:W-:Y:S01]  /*1530*/  FMUL R21, R22, R23 ;  /* 0x0000001716157220 */ /* 0x001fe20000400000 */
[----:B------:R-:W-:-:S05]  /*1540*/  IMAD.WIDE R22, R29, 0x2, R16 ;  /* 0x000000021d167825 */ /* 0x000fca00078e0210 */
[----:B------:R-:W3:Y:S01]  /*1550*/  @!P2 LDG.E.EF.U16 R24, desc[UR4][R22.64] ;  /* 0x000000041618a981 */ /* 0x000ee2000c0e1500 */
[----:B------:R-:W-:Y:S05]  /*1560*/  WARPSYNC.ALL ;  /* 0x0000000000007948 */ /* 0x000fea0003800000 */
[----:B------:R-:W-:Y:S01]  /*1570*/  BAR.SYNC.DEFER_BLOCKING 0x0 ;  /* 0x0000000000007b1d */ /* 0x000fe20000010000 */
[----:B------:R-:W-:-:S04]  /*1580*/  ISETP.NE.U32.AND P1, PT, R8, -0x1, PT ;  /* 0xffffffff0800780c */ /* 0x000fc80003f25070 */
[----:B------:R-:W-:Y:S01]  /*1590*/  ISETP.NE.AND.EX P1, PT, R9, -0x1, PT, P1 ;  /* 0xffffffff0900780c */ /* 0x000fe20003f25310 */
[----:B------:R-:W-:Y:S01]  /*15a0*/  BSSY B0, `(.L_x_4) ;  /* 0x000000b000007945 */ /* 0x000fe20003800000 */
[----:B------:R-:W-:Y:S01]  /*15b0*/  IADD3.X R26, RZ, R26, RZ, P3, !PT ;  /* 0x0000001aff1a7210 */ /* 0x000fe20001ffe4ff */
[----:B--2---:R-:W-:Y:S02]  /*15c0*/  HADD2.F32 R28, -RZ, R28.H0_H0 ;  /* 0x2000001cff1c7230 */ /* 0x004fe40000004100 */
[----:B---3--:R-:W-:-:S05]  /*15d0*/  HADD2.F32 R24, -RZ, R24.H0_H0 ;  /* 0x20000018ff187230 */ /* 0x008fca0000004100 */
[----:B------:R-:W-:-:S04]  /*15e0*/  FADD R24, R24, R24 ;  /* 0x0000001818187221 */ /* 0x000fc80000000000 */
[----:B------:R-:W-:-:S04]  /*15f0*/  FMUL R24, R27, R24 ;  /* 0x000000181b187220 */ /* 0x000fc80000400000 */
[----:B------:R-:W-:-:S04]  /*1600*/  FFMA R21, R21, R2, -R24 ;  /* 0x0000000215157223 */ /* 0x000fc80000000818 */
[----:B------:R-:W-:-:S05]  /*1610*/  FADD R21, R21, R28 ;  /* 0x0000001c15157221 */ /* 0x000fca0000000000 */
[----:B------:R-:W-:Y:S01]  /*1620*/  FSEL R21, R21, RZ, P1 ;  /* 0x000000ff15157208 */ /* 0x000fe20000800000 */
[----:B------:R-:W-:Y:S06]  /*1630*/  @P2 BRA `(.L_x_5) ;  /* 0x0000000000042947 */ /* 0x000fec0003800000 */
[----:B------:R0:W-:Y:S02]  /*1640*/  REDG.E.ADD.F32.FTZ.RN.STRONG.GPU desc[UR4][R6.64], R21 ;  /* 0x00000015060079a6 */ /* 0x0001e4000c10f384 */
.L_x_5:
[----:B------:R-:W-:Y:S05]  /*1650*/  BSYNC B0 ;  /* 0x0000000000007941 */ /* 0x000fea0003800000 */
.L_x_4:
[----:B------:R-:W-:Y:S02]  /*1660*/  ISETP.GE.U32.AND P1, PT, R3, 0xffc, PT ;  /* 0x00000ffc0300780c */ /* 0x000fe40003f26070 */
[----:B0-----:R-:W-:Y:S02]  /*1670*/  IADD3 R6, P3, R6, 0x10, RZ ;  /* 0x0000001006067810 */ /* 0x001fe40007f7e0ff */
[----:B------:R-:W-:Y:S02]  /*1680*/  ISETP.GE.U32.AND.EX P1, PT, R26, RZ, PT, P1 ;  /* 0x000000ff1a00720c */ /* 0x000fe40003f26110 */
[----:B------:R-:W-:Y:S02]  /*1690*/  IADD3 R4, P4, R4, 0x8, RZ ;  /* 0x0000000804047810 */ /* 0x000fe40007f9e0ff */
[----:B------:R-:W-:Y:S02]  /*16a0*/  IADD3.X R7, RZ, R7, RZ, P3, !PT ;  /* 0x00000007ff077210 */ /* 0x000fe40001ffe4ff */
[----:B------:R-:W-:-:S07]  /*16b0*/  IADD3.X R5, RZ, R5, RZ, P4, !PT ;  /* 0x00000005ff057210 */ /* 0x000fce00027fe4ff */
[----:B------:R-:W-:Y:S05]  /*16c0*/  @!P1 BRA `(.L_x_6) ;  /* 0xfffffffc003c9947 */ /* 0x000fea000383ffff */
[----:B------:R-:W-:Y:S05]  /*16d0*/  EXIT ;  /* 0x000000000000794d */ /* 0x000fea0003800000 */
.L_x_3:
[----:B------:R-:W-:Y:S01]  /*16e0*/  MOV R0, 0x0 ;  /* 0x0000000000007802 */ /* 0x000fe20000000f00 */
[----:B------:R-:W-:Y:S01]  /*16f0*/  ULDC.64 UR6, c[0x4][0x18] ;  /* 0x0100060000067ab9 */ /* 0x000fe20000000a00 */
[----:B------:R-:W-:Y:S01]  /*1700*/  ULDC.64 UR8, c[0x4][0x8] ;  /* 0x0100020000087ab9 */ /* 0x000fe20000000a00 */
[----:B------:R-:W-:Y:S01]  /*1710*/  MOV R4, UR6 ;  /* 0x0000000600047c02 */ /* 0x000fe20008000f00 */
[----:B------:R0:W1:Y:S01]  /*1720*/  LDC.64 R2, c[0x4][R0] ;  /* 0x0100000000027b82 */ /* 0x0000620000000a00 */
[----:B------:R-:W-:Y:S01]  /*1730*/  MOV R5, UR7 ;  /* 0x0000000700057c02 */ /* 0x000fe20008000f00 */
[----:B------:R-:W-:Y:S01]  /*1740*/  ULDC.64 UR6, c[0x4][0x10] ;  /* 0x0100040000067ab9 */ /* 0x000fe20000000a00 */
[----:B------:R-:W-:Y:S01]  /*1750*/  HFMA2.MMA R8, -RZ, RZ, 0, 5.4836273193359375e-06 ;  /* 0x0000005cff087435 */ /* 0x000fe200000001ff */
[----:B------:R-:W-:Y:S01]  /*1760*/  MOV R6, UR6 ;  /* 0x0000000600067c02 */ /* 0x000fe20008000f00 */
[----:B------:R-:W-:Y:S01]  /*1770*/  HFMA2.MMA R13, -RZ, RZ, 0, 0 ;  /* 0x00000000ff0d7435 */ /* 0x000fe200000001ff */
[----:B0-----:R-:W-:-:S10]  /*1780*/  MOV R7, UR7 ;  /* 0x0000000700077c02 */ /* 0x001fd40008000f00 */
[----:B------:R-:W-:Y:S02]  /*1790*/  LEPC R20, `(.L_x_7) ;  /* 0x000000004014794e */ /* 0x000fe40000000000 */
[----:B------:R-:W-:Y:S02]  /*17a0*/  MOV R10, UR8 ;  /* 0x00000008000a7c02 */ /* 0x000fe40008000f00 */
[----:B------:R-:W-:Y:S02]  /*17b0*/  MOV R11, UR9 ;  /* 0x00000009000b7c02 */ /* 0x000fe40008000f00 */
[----:B------:R-:W-:-:S07]  /*17c0*/  MOV R12, 0x1 ;  /* 0x00000001000c7802 */ /* 0x000fce0000000f00 */
[----:B-1----:R-:W-:Y:S05]  /*17d0*/  CALL.ABS.NOINC R2 ;  /* 0x0000000002007343 */ /* 0x002fea0003c00000 */
.L_x_7:
[----:B------:R-:W-:Y:S05]  /*17e0*/  BRA `(.L_x_7) ;  /* 0xfffffffc00fc7947 */ /* 0x000fea000383ffff */
.L_x_8:
[----:B------:R-:W-:-:S00]  /*17f0*/  BRA `(.L_x_8) ;  /* 0xfffffffc00fc7947 */ /* 0x000fc0000383ffff */
[----:B------:R-:W-:-:S00]  /*1800*/  NOP ;  /* 0x0000000000007918 */ /* 0x000fc00000000000 */
[----:B------:R-:W-:-:S00]  /*1810*/  NOP ;  /* 0x0000000000007918 */ /* 0x000fc00000000000 */
[----:B------:R-:W-:-:S00]  /*1820*/  NOP ;  /* 0x0000000000007918 */ /* 0x000fc00000000000 */
[----:B------:R-:W-:-:S00]  /*1830*/  NOP ;  /* 0x0000000000007918 */ /* 0x000fc00000000000 */
[----:B------:R-:W-:-:S00]  /*1840*/  NOP ;  /* 0x0000000000007918 */ /* 0x000fc00000000000 */
[----:B------:R-:W-:-:S00]  /*1850*/  NOP ;  /* 0x0000000000007918 */ /* 0x000fc00000000000 */
[----:B------:R-:W-:-:S00]  /*1860*/  NOP ;  /* 0x0000000000007918 */ /* 0x000fc00000000000 */
[----:B------:R-:W-:-:S00]  /*1870*/  NOP ;  /* 0x0000000000007918 */ /* 0x000fc00000000000 */
.L_x_9:


//--------------------- .nv.global.init           --------------------------
	.section	.nv.global.init,"aw",@progbits
.nv.global.init:
	.type		assertFunc_0,@object
	.size		assertFunc_0,(assertMessage_0 - assertFunc_0)
assertFunc_0:
        /*0000*/ 	.byte	0x75, 0x6e, 0x6b, 0x6e, 0x6f, 0x77, 0x6e, 0x00
	.type		assertMessage_0,@object
	.size		assertMessage_0,(assertFile_0 - assertMessage_0)
assertMessage_0:
        /*0008*/ 	.byte	0x69, 0x6e, 0x64, 0x65, 0x78, 0x20, 0x6f, 0x75, 0x74, 0x20, 0x6f, 0x66, 0x20, 0x62, 0x6f, 0x75
        /*0018*/ 	.byte	0x6e, 0x64, 0x73, 0x3a, 0x20, 0x30, 0x20, 0x3c, 0x3d, 0x20, 0x74, 0x6d, 0x70, 0x34, 0x39, 0x20
        /*0028*/ 	.byte	0x3c, 0x20, 0x31, 0x32, 0x38, 0x32, 0x35, 0x36, 0x00
	.type		assertFile_0,@object
	.size		assertFile_0,(.L_1 - assertFile_0)
assertFile_0:
        /*0031*/ 	.byte	0x2f, 0x74, 0x6d, 0x70, 0x2f, 0x74, 0x6f, 0x72, 0x63, 0x68, 0x69, 0x6e, 0x64, 0x75, 0x63, 0x74
        /*0041*/ 	.byte	0x6f, 0x72, 0x5f, 0x72, 0x6f, 0x6f, 0x74, 0x2f, 0x74, 0x78, 0x2f, 0x63, 0x74, 0x78, 0x6d, 0x61
        /*0051*/ 	.byte	0x77, 0x35, 0x74, 0x33, 0x74, 0x32, 0x35, 0x36, 0x64, 0x71, 0x37, 0x79, 0x72, 0x6d, 0x68, 0x78
        /*0061*/ 	.byte	0x72, 0x68, 0x74, 0x35, 0x36, 0x33, 0x74, 0x6b, 0x69, 0x67, 0x66, 0x62, 0x78, 0x75, 0x6c, 0x6a
        /*0071*/ 	.byte	0x76, 0x63, 0x64, 0x78, 0x6c, 0x73, 0x61, 0x63, 0x32, 0x68, 0x6c, 0x6a, 0x6f, 0x69, 0x6e, 0x2e
        /*0081*/ 	.byte	0x70, 0x79, 0x00
.L_1:


//--------------------- .nv.constant0.triton_red_fused__to_copy_add_div_embedding_dense_backward_mul_pow_sum_13 --------------------------
	.section	.nv.constant0.triton_red_fused__to_copy_add_div_embedding_dense_backward_mul_pow_sum_13,"a",@progbits
	.sectionflags	@""
	.align	4
.nv.constant0.triton_red_fused__to_copy_add_div_embedding_dense_backward_mul_pow_sum_13:
	.zero		616


//--------------------- SYMBOLS --------------------------

	.type		__assertfail,@function
